	.headerflags	@"EF_CUDA_TEXMODE_UNIFIED EF_CUDA_64BIT_ADDRESS EF_CUDA_ACCELERATORS EF_CUDA_SM90 EF_CUDA_VIRTUAL_SM(EF_CUDA_SM90)"
	.elftype	@"ET_EXEC"


//--------------------- .nv.info                  --------------------------
	.section	.nv.info,"",@"SHT_CUDA_INFO"
	.align	4


	//----- nvinfo : EIATTR_REGCOUNT
	.align		4
        /*0000*/ 	.byte	0x04, 0x2f
        /*0002*/ 	.short	(.L_1 - .L_0)
	.align		4
.L_0:
        /*0004*/ 	.word	index@(triton_poi_fused_add_clamp_14)
        /*0008*/ 	.word	0x00000008


	//----- nvinfo : EIATTR_MIN_STACK_SIZE
	.align		4
.L_1:
        /*000c*/ 	.byte	0x04, 0x12
        /*000e*/ 	.short	(.L_3 - .L_2)
	.align		4
.L_2:
        /*0010*/ 	.word	index@(triton_poi_fused_add_clamp_14)
        /*0014*/ 	.word	0x00000000


	//----- nvinfo : EIATTR_FRAME_SIZE
	.align		4
.L_3:
        /*0018*/ 	.byte	0x04, 0x11
        /*001a*/ 	.short	(.L_5 - .L_4)
	.align		4
.L_4:
        /*001c*/ 	.word	index@(triton_poi_fused_add_clamp_14)
        /*0020*/ 	.word	0x00000000


	//----- nvinfo : EIATTR_MIN_STACK_SIZE
	.align		4
.L_5:
        /*0024*/ 	.byte	0x04, 0x12
        /*0026*/ 	.short	(.L_7 - .L_6)
	.align		4
.L_6:
        /*0028*/ 	.word	index@(triton_poi_fused_add_clamp_14)
        /*002c*/ 	.word	0x00000000
.L_7:


//--------------------- .nv.info.triton_poi_fused_add_clamp_14 --------------------------
	.section	.nv.info.triton_poi_fused_add_clamp_14,"",@"SHT_CUDA_INFO"
	.sectionflags	@""
	.align	4


	//----- nvinfo : EIATTR_CUDA_API_VERSION
	.align		4
        /*0000*/ 	.byte	0x04, 0x37
        /*0002*/ 	.short	(.L_9 - .L_8)
.L_8:
        /*0004*/ 	.word	0x0000007c


	//----- nvinfo : EIATTR_KPARAM_INFO
	.align		4
.L_9:
        /*0008*/ 	.byte	0x04, 0x17
        /*000a*/ 	.short	(.L_11 - .L_10)
.L_10:
        /*000c*/ 	.word	0x00000000
        /*0010*/ 	.short	0x0001
        /*0012*/ 	.short	0x0008
        /*0014*/ 	.byte	0x00, 0xf0, 0x11, 0x00


	//----- nvinfo : EIATTR_KPARAM_INFO
	.align		4
.L_11:
        /*0018*/ 	.byte	0x04, 0x17
        /*001a*/ 	.short	(.L_13 - .L_12)
.L_12:
        /*001c*/ 	.word	0x00000000
        /*0020*/ 	.short	0x0000
        /*0022*/ 	.short	0x0000
        /*0024*/ 	.byte	0x00, 0xf4, 0x21, 0x00


	//----- nvinfo : EIATTR_SPARSE_MMA_MASK
	.align		4
.L_13:
        /*0028*/ 	.byte	0x03, 0x50
        /*002a*/ 	.short	0x0000


	//----- nvinfo : EIATTR_MAXREG_COUNT
	.align		4
        /*002c*/ 	.byte	0x03, 0x1b
        /*002e*/ 	.short	0x00ff


	//----- nvinfo : EIATTR_EXIT_INSTR_OFFSETS
	.align		4
        /*0030*/ 	.byte	0x04, 0x1c
        /*0032*/ 	.short	(.L_15 - .L_14)


	//   ....[0]....
.L_14:
        /*0034*/ 	.word	0x00000120


	//   ....[1]....
        /*0038*/ 	.word	0x00000150


	//----- nvinfo : EIATTR_REQNTID
	.align		4
.L_15:
        /*003c*/ 	.byte	0x04, 0x10
        /*003e*/ 	.short	(.L_17 - .L_16)
.L_16:
        /*0040*/ 	.word	0x00000020
        /*0044*/ 	.word	0x00000001
        /*0048*/ 	.word	0x00000001


	//----- nvinfo : EIATTR_CBANK_PARAM_SIZE
	.align		4
.L_17:
        /*004c*/ 	.byte	0x03, 0x19
        /*004e*/ 	.short	0x000c


	//----- nvinfo : EIATTR_PARAM_CBANK
	.align		4
        /*0050*/ 	.byte	0x04, 0x0a
        /*0052*/ 	.short	(.L_19 - .L_18)
	.align		4
.L_18:
        /*0054*/ 	.word	index@(.nv.constant0.triton_poi_fused_add_clamp_14)
        /*0058*/ 	.short	0x0210
        /*005a*/ 	.short	0x000c


	//----- nvinfo : EIATTR_SW_WAR
	.align		4
.L_19:
        /*005c*/ 	.byte	0x04, 0x36
        /*005e*/ 	.short	(.L_21 - .L_20)
.L_20:
        /*0060*/ 	.word	0x00000008
.L_21:


//--------------------- .nv.callgraph             --------------------------
	.section	.nv.callgraph,"",@"SHT_CUDA_CALLGRAPH"
	.align	4
	.sectionentsize	8
	.align		4
        /*0000*/ 	.word	0x00000000
	.align		4
        /*0004*/ 	.word	0xffffffff
	.align		4
        /*0008*/ 	.word	0x00000000
	.align		4
        /*000c*/ 	.word	0xfffffffe
	.align		4
        /*0010*/ 	.word	0x00000000
	.align		4
        /*0014*/ 	.word	0xfffffffd
	.align		4
        /*0018*/ 	.word	0x00000000
	.align		4
        /*001c*/ 	.word	0xfffffffc


//--------------------- .text.triton_poi_fused_add_clamp_14 --------------------------
	.section	.text.triton_poi_fused_add_clamp_14,"ax",@progbits
	.align	128
        .global         triton_poi_fused_add_clamp_14
        .type           triton_poi_fused_add_clamp_14,@function
        .size           triton_poi_fused_add_clamp_14,(.L_x_1 - triton_poi_fused_add_clamp_14)
        .other          triton_poi_fused_add_clamp_14,@"STO_CUDA_ENTRY STV_DEFAULT"
triton_poi_fused_add_clamp_14:
.text.triton_poi_fused_add_clamp_14:
[----:B------:R-:W0:Y:S02]  /*0000*/  LDC R1, c[0x0][0x28] ;  /* 0x00000a00ff017b82 */ /* 0x000e240000000800 */
[----:B------:R-:W1:Y:S01]  /*0010*/  S2R R2, SR_TID.X ;  /* 0x0000000000027919 */ /* 0x000e620000002100 */
[----:B------:R-:W-:Y:S01]  /*0020*/  IMAD.MOV.U32 R5, RZ, RZ, 0x3f000000 ;  /* 0x3f000000ff057424 */ /* 0x000fe200078e00ff */
[----:B------:R-:W2:Y:S01]  /*0030*/  S2R R3, SR_CTAID.X ;  /* 0x0000000000037919 */ /* 0x000ea20000002500 */
[C---:B-1----:R-:W-:Y:S02]  /*0040*/  LOP3.LUT R0, R2.reuse, 0xf, RZ, 0xc0, !PT ;  /* 0x0000000f02007812 */ /* 0x042fe400078ec0ff */
[----:B------:R-:W-:-:S03]  /*0050*/  LOP3.LUT P0, RZ, R2, 0x10, RZ, 0xc0, !PT ;  /* 0x0000001002ff7812 */ /* 0x000fc6000780c0ff */
[----:B--2---:R-:W-:-:S05]  /*0060*/  IMAD R3, R3, 0x10, R0 ;  /* 0x0000001003037824 */ /* 0x004fca00078e0200 */
[----:B------:R-:W-:Y:S02]  /*0070*/  I2FP.F32.S32 R0, R3 ;  /* 0x0000000300007245 */ /* 0x000fe40000201400 */
[----:B------:R-:W-:-:S03]  /*0080*/  ISETP.LT.AND P0, PT, R3, 0x10, !P0 ;  /* 0x000000100300780c */ /* 0x000fc60004701270 */
[----:B------:R-:W-:-:S04]  /*0090*/  FADD R0, R0, 0.5 ;  /* 0x3f00000000007421 */ /* 0x000fc80000000000 */
[----:B------:R-:W-:Y:S02]  /*00a0*/  FFMA R0, R0, R5, -0.5 ;  /* 0xbf00000000007423 */ /* 0x000fe40000000005 */
[----:B------:R-:W1:Y:S03]  /*00b0*/  LDC.64 R4, c[0x0][0x210] ;  /* 0x00008400ff047b82 */ /* 0x000e660000000a00 */
[----:B------:R-:W-:-:S06]  /*00c0*/  FMNMX R0, RZ, R0, !PT ;  /* 0x00000000ff007209 */ /* 0x000fcc0007800000 */
[----:B------:R-:W2:Y:S02]  /*00d0*/  F2I.TRUNC.NTZ R0, R0 ;  /* 0x0000000000007305 */ /* 0x000ea4000020f100 */
[----:B--2---:R-:W-:Y:S01]  /*00e0*/  VIMNMX R2, R0, 0x6, PT ;  /* 0x0000000600027848 */ /* 0x004fe20003fe0100 */
[----:B-1----:R-:W-:-:S04]  /*00f0*/  IMAD.WIDE R4, R3, 0x8, R4 ;  /* 0x0000000803047825 */ /* 0x002fc800078e0204 */
[----:B------:R-:W-:-:S05]  /*0100*/  VIADD R2, R2, 0x1 ;  /* 0x0000000102027836 */ /* 0x000fca0000000000 */
[----:B------:R-:W-:Y:S01]  /*0110*/  SHF.R.S32.HI R3, RZ, 0x1f, R2 ;  /* 0x0000001fff037819 */ /* 0x000fe20000011402 */
[----:B------:R-:W-:Y:S06]  /*0120*/  @!P0 EXIT ;  /* 0x000000000000894d */ /* 0x000fec0003800000 */
[----:B------:R-:W-:Y:S02]  /*0130*/  ULDC.64 UR4, c[0x0][0x208] ;  /* 0x0000820000047ab9 */ /* 0x000fe40000000a00 */
[----:B------:R-:W-:Y:S01]  /*0140*/  STG.E.64 desc[UR4][R4.64], R2 ;  /* 0x0000000204007986 */ /* 0x000fe2000c101b04 */
[----:B------:R-:W-:Y:S05]  /*0150*/  EXIT ;  /* 0x000000000000794d */ /* 0x000fea0003800000 */
.L_x_0:
[----:B------:R-:W-:-:S00]  /*0160*/  BRA `(.L_x_0) ;  /* 0xfffffffc00fc7947 */ /* 0x000fc0000383ffff */
[----:B------:R-:W-:-:S00]  /*0170*/  NOP ;  /* 0x0000000000007918 */ /* 0x000fc00000000000 */
        /* <DEDUP_REMOVED lines=8> */
.L_x_1:


//--------------------- .nv.constant0.triton_poi_fused_add_clamp_14 --------------------------
	.section	.nv.constant0.triton_poi_fused_add_clamp_14,"a",@progbits
	.sectionflags	@""
	.align	4
.nv.constant0.triton_poi_fused_add_clamp_14:
	.zero		540
